//
// Generated by NVIDIA NVVM Compiler
//
// Compiler Build ID: CL-36424714
// Cuda compilation tools, release 13.0, V13.0.88
// Based on NVVM 20.0.0
//

.version 9.0
.target sm_100
.address_size 64

	// .globl	_Z10transpose1PKfPf
// _ZZ10transpose4PKfPfE1S has been demoted
// _ZZ10transpose5PKfPfE1S has been demoted

.visible .entry _Z10transpose1PKfPf(
	.param .u64 .ptr .align 1 _Z10transpose1PKfPf_param_0,
	.param .u64 .ptr .align 1 _Z10transpose1PKfPf_param_1
)
{
	.reg .pred 	%p<2>;
	.reg .b32 	%r<13>;
	.reg .b32 	%f<2>;
	.reg .b64 	%rd<9>;

	ld.param.u64 	%rd1, [_Z10transpose1PKfPf_param_0];
	ld.param.u64 	%rd2, [_Z10transpose1PKfPf_param_1];
	mov.u32 	%r3, %tid.x;
	mov.u32 	%r4, %ctaid.x;
	mov.u32 	%r5, %ntid.x;
	mad.lo.s32 	%r1, %r4, %r5, %r3;
	mov.u32 	%r6, %tid.y;
	mov.u32 	%r7, %ctaid.y;
	mov.u32 	%r8, %ntid.y;
	mad.lo.s32 	%r9, %r7, %r8, %r6;
	max.u32 	%r10, %r1, %r9;
	setp.gt.u32 	%p1, %r10, 9999;
	@%p1 bra 	$L__BB0_2;
	cvta.to.global.u64 	%rd3, %rd1;
	cvta.to.global.u64 	%rd4, %rd2;
	mad.lo.s32 	%r11, %r9, 10000, %r1;
	mul.wide.u32 	%rd5, %r11, 4;
	add.s64 	%rd6, %rd3, %rd5;
	ld.global.f32 	%f1, [%rd6];
	mad.lo.s32 	%r12, %r1, 10000, %r9;
	mul.wide.u32 	%rd7, %r12, 4;
	add.s64 	%rd8, %rd4, %rd7;
	st.global.f32 	[%rd8], %f1;
$L__BB0_2:
	ret;

}
	// .globl	_Z10transpose2PKfPf
.visible .entry _Z10transpose2PKfPf(
	.param .u64 .ptr .align 1 _Z10transpose2PKfPf_param_0,
	.param .u64 .ptr .align 1 _Z10transpose2PKfPf_param_1
)
{
	.reg .pred 	%p<2>;
	.reg .b32 	%r<13>;
	.reg .b32 	%f<2>;
	.reg .b64 	%rd<9>;

	ld.param.u64 	%rd1, [_Z10transpose2PKfPf_param_0];
	ld.param.u64 	%rd2, [_Z10transpose2PKfPf_param_1];
	mov.u32 	%r3, %tid.x;
	mov.u32 	%r4, %ctaid.x;
	mov.u32 	%r5, %ntid.x;
	mad.lo.s32 	%r1, %r4, %r5, %r3;
	mov.u32 	%r6, %tid.y;
	mov.u32 	%r7, %ctaid.y;
	mov.u32 	%r8, %ntid.y;
	mad.lo.s32 	%r9, %r7, %r8, %r6;
	max.u32 	%r10, %r1, %r9;
	setp.gt.u32 	%p1, %r10, 9999;
	@%p1 bra 	$L__BB1_2;
	cvta.to.global.u64 	%rd3, %rd1;
	cvta.to.global.u64 	%rd4, %rd2;
	mad.lo.s32 	%r11, %r1, 10000, %r9;
	mul.wide.u32 	%rd5, %r11, 4;
	add.s64 	%rd6, %rd3, %rd5;
	ld.global.f32 	%f1, [%rd6];
	mad.lo.s32 	%r12, %r9, 10000, %r1;
	mul.wide.u32 	%rd7, %r12, 4;
	add.s64 	%rd8, %rd4, %rd7;
	st.global.f32 	[%rd8], %f1;
$L__BB1_2:
	ret;

}
	// .globl	_Z10transpose3PKfPf
.visible .entry _Z10transpose3PKfPf(
	.param .u64 .ptr .align 1 _Z10transpose3PKfPf_param_0,
	.param .u64 .ptr .align 1 _Z10transpose3PKfPf_param_1
)
{
	.reg .pred 	%p<2>;
	.reg .b32 	%r<13>;
	.reg .b32 	%f<2>;
	.reg .b64 	%rd<8>;

	ld.param.u64 	%rd1, [_Z10transpose3PKfPf_param_0];
	ld.param.u64 	%rd2, [_Z10transpose3PKfPf_param_1];
	mov.u32 	%r3, %tid.x;
	mov.u32 	%r4, %ctaid.x;
	mov.u32 	%r5, %ntid.x;
	mad.lo.s32 	%r1, %r4, %r5, %r3;
	mov.u32 	%r6, %tid.y;
	mov.u32 	%r7, %ctaid.y;
	mov.u32 	%r8, %ntid.y;
	mad.lo.s32 	%r9, %r7, %r8, %r6;
	max.u32 	%r10, %r1, %r9;
	setp.gt.u32 	%p1, %r10, 9999;
	@%p1 bra 	$L__BB2_2;
	cvta.to.global.u64 	%rd4, %rd2;
	mad.lo.s32 	%r11, %r1, 10000, %r9;
	mul.wide.u32 	%rd5, %r11, 4;
	add.s64 	%rd3, %rd1, %rd5;
	// begin inline asm
	ld.global.nc.f32 %f1, [%rd3];
	// end inline asm
	mad.lo.s32 	%r12, %r9, 10000, %r1;
	mul.wide.u32 	%rd6, %r12, 4;
	add.s64 	%rd7, %rd4, %rd6;
	st.global.f32 	[%rd7], %f1;
$L__BB2_2:
	ret;

}
	// .globl	_Z10transpose4PKfPf
.visible .entry _Z10transpose4PKfPf(
	.param .u64 .ptr .align 1 _Z10transpose4PKfPf_param_0,
	.param .u64 .ptr .align 1 _Z10transpose4PKfPf_param_1
)
{
	.reg .pred 	%p<4>;
	.reg .b32 	%r<23>;
	.reg .b32 	%f<3>;
	.reg .b64 	%rd<9>;
	// demoted variable
	.shared .align 4 .b8 _ZZ10transpose4PKfPfE1S[4096];
	ld.param.u64 	%rd1, [_Z10transpose4PKfPf_param_0];
	ld.param.u64 	%rd2, [_Z10transpose4PKfPf_param_1];
	mov.u32 	%r5, %ctaid.x;
	shl.b32 	%r6, %r5, 5;
	mov.u32 	%r7, %ctaid.y;
	shl.b32 	%r8, %r7, 5;
	mov.u32 	%r1, %tid.x;
	add.s32 	%r2, %r6, %r1;
	mov.u32 	%r3, %tid.y;
	add.s32 	%r9, %r8, %r3;
	max.u32 	%r10, %r2, %r9;
	setp.lt.u32 	%p1, %r10, 10000;
	setp.gt.u32 	%p2, %r10, 9999;
	@%p2 bra 	$L__BB3_2;
	cvta.to.global.u64 	%rd3, %rd1;
	mad.lo.s32 	%r11, %r9, 10000, %r2;
	mul.wide.u32 	%rd4, %r11, 4;
	add.s64 	%rd5, %rd3, %rd4;
	ld.global.f32 	%f1, [%rd5];
	shl.b32 	%r12, %r3, 7;
	mov.u32 	%r13, _ZZ10transpose4PKfPfE1S;
	add.s32 	%r14, %r13, %r12;
	shl.b32 	%r15, %r1, 2;
	add.s32 	%r16, %r14, %r15;
	st.shared.f32 	[%r16], %f1;
$L__BB3_2:
	bar.sync 	0;
	not.pred 	%p3, %p1;
	@%p3 bra 	$L__BB3_4;
	shl.b32 	%r17, %r1, 7;
	mov.u32 	%r18, _ZZ10transpose4PKfPfE1S;
	add.s32 	%r19, %r18, %r17;
	shl.b32 	%r20, %r3, 2;
	add.s32 	%r21, %r19, %r20;
	ld.shared.f32 	%f2, [%r21];
	mad.lo.s32 	%r22, %r2, 10000, %r9;
	cvta.to.global.u64 	%rd6, %rd2;
	mul.wide.u32 	%rd7, %r22, 4;
	add.s64 	%rd8, %rd6, %rd7;
	st.global.f32 	[%rd8], %f2;
$L__BB3_4:
	ret;

}
	// .globl	_Z10transpose5PKfPf
.visible .entry _Z10transpose5PKfPf(
	.param .u64 .ptr .align 1 _Z10transpose5PKfPf_param_0,
	.param .u64 .ptr .align 1 _Z10transpose5PKfPf_param_1
)
{
	.reg .pred 	%p<4>;
	.reg .b32 	%r<21>;
	.reg .b32 	%f<3>;
	.reg .b64 	%rd<9>;
	// demoted variable
	.shared .align 4 .b8 _ZZ10transpose5PKfPfE1S[4224];
	ld.param.u64 	%rd1, [_Z10transpose5PKfPf_param_0];
	ld.param.u64 	%rd2, [_Z10transpose5PKfPf_param_1];
	mov.u32 	%r5, %ctaid.x;
	shl.b32 	%r6, %r5, 5;
	mov.u32 	%r7, %ctaid.y;
	shl.b32 	%r8, %r7, 5;
	mov.u32 	%r1, %tid.x;
	add.s32 	%r2, %r6, %r1;
	mov.u32 	%r3, %tid.y;
	add.s32 	%r9, %r8, %r3;
	max.u32 	%r10, %r2, %r9;
	setp.lt.u32 	%p1, %r10, 10000;
	setp.gt.u32 	%p2, %r10, 9999;
	@%p2 bra 	$L__BB4_2;
	cvta.to.global.u64 	%rd3, %rd1;
	mad.lo.s32 	%r11, %r9, 10000, %r2;
	mul.wide.u32 	%rd4, %r11, 4;
	add.s64 	%rd5, %rd3, %rd4;
	ld.global.f32 	%f1, [%rd5];
	mov.u32 	%r12, _ZZ10transpose5PKfPfE1S;
	mad.lo.s32 	%r13, %r3, 132, %r12;
	shl.b32 	%r14, %r1, 2;
	add.s32 	%r15, %r13, %r14;
	st.shared.f32 	[%r15], %f1;
$L__BB4_2:
	bar.sync 	0;
	not.pred 	%p3, %p1;
	@%p3 bra 	$L__BB4_4;
	mov.u32 	%r16, _ZZ10transpose5PKfPfE1S;
	mad.lo.s32 	%r17, %r1, 132, %r16;
	shl.b32 	%r18, %r3, 2;
	add.s32 	%r19, %r17, %r18;
	ld.shared.f32 	%f2, [%r19];
	mad.lo.s32 	%r20, %r2, 10000, %r9;
	cvta.to.global.u64 	%rd6, %rd2;
	mul.wide.u32 	%rd7, %r20, 4;
	add.s64 	%rd8, %rd6, %rd7;
	st.global.f32 	[%rd8], %f2;
$L__BB4_4:
	ret;

}


// ===== COMPILED SASS (sm_100) =====

	.target	sm_100

	.elftype	@"ET_EXEC"


//--------------------- .note.nv.tkinfo           --------------------------
	.section	.note.nv.tkinfo,"",@"SHT_NOTE"
	.sectionflags	@"SHF_NOTE_NV_TKINFO"
	.tkinfo
        /*0018*/ 	.word	0x00000002
        /*0030*/ 	.string	""
        /*0030*/ 	.string	"ptxas"
        /*0030*/ 	.string	"Cuda compilation tools, release 13.0, V13.0.88"
        /*0030*/ 	.string	"Build cuda_13.0.r13.0/compiler.36424714_0"
        /*0030*/ 	.string	"-arch sm_100 -m 64 "



//--------------------- .note.nv.cuinfo           --------------------------
	.section	.note.nv.cuinfo,"",@"SHT_NOTE"
	.sectionflags	@"SHF_NOTE_NV_CUINFO"
        /*0018*/ 	.short	0x0002
        /*001a*/ 	.short	0x0064
        /*001c*/ 	.short	0x0082
	.zero		2


//--------------------- .nv.info                  --------------------------
	.section	.nv.info,"",@"SHT_CUDA_INFO"
	.align	4


	//----- nvinfo : EIATTR_REGCOUNT
	.align		4
        /*0000*/ 	.byte	0x04, 0x2f
        /*0002*/ 	.short	(.L_1 - .L_0)
	.align		4
.L_0:
        /*0004*/ 	.word	index@(_Z10transpose1PKfPf)
        /*0008*/ 	.word	0x0000000a


	//----- nvinfo : EIATTR_FRAME_SIZE
	.align		4
.L_1:
        /*000c*/ 	.byte	0x04, 0x11
        /*000e*/ 	.short	(.L_3 - .L_2)
	.align		4
.L_2:
        /*0010*/ 	.word	index@(_Z10transpose1PKfPf)
        /*0014*/ 	.word	0x00000000


	//----- nvinfo : EIATTR_REGCOUNT
	.align		4
.L_3:
        /*0018*/ 	.byte	0x04, 0x2f
        /*001a*/ 	.short	(.L_5 - .L_4)
	.align		4
.L_4:
        /*001c*/ 	.word	index@(_Z10transpose2PKfPf)
        /*0020*/ 	.word	0x0000000a


	//----- nvinfo : EIATTR_FRAME_SIZE
	.align		4
.L_5:
        /*0024*/ 	.byte	0x04, 0x11
        /*0026*/ 	.short	(.L_7 - .L_6)
	.align		4
.L_6:
        /*0028*/ 	.word	index@(_Z10transpose2PKfPf)
        /*002c*/ 	.word	0x00000000


	//----- nvinfo : EIATTR_REGCOUNT
	.align		4
.L_7:
        /*0030*/ 	.byte	0x04, 0x2f
        /*0032*/ 	.short	(.L_9 - .L_8)
	.align		4
.L_8:
        /*0034*/ 	.word	index@(_Z10transpose3PKfPf)
        /*0038*/ 	.word	0x0000000a


	//----- nvinfo : EIATTR_FRAME_SIZE
	.align		4
.L_9:
        /*003c*/ 	.byte	0x04, 0x11
        /*003e*/ 	.short	(.L_11 - .L_10)
	.align		4
.L_10:
        /*0040*/ 	.word	index@(_Z10transpose3PKfPf)
        /*0044*/ 	.word	0x00000000


	//----- nvinfo : EIATTR_REGCOUNT
	.align		4
.L_11:
        /*0048*/ 	.byte	0x04, 0x2f
        /*004a*/ 	.short	(.L_13 - .L_12)
	.align		4
.L_12:
        /*004c*/ 	.word	index@(_Z10transpose4PKfPf)
        /*0050*/ 	.word	0x0000000c


	//----- nvinfo : EIATTR_FRAME_SIZE
	.align		4
.L_13:
        /*0054*/ 	.byte	0x04, 0x11
        /*0056*/ 	.short	(.L_15 - .L_14)
	.align		4
.L_14:
        /*0058*/ 	.word	index@(_Z10transpose4PKfPf)
        /*005c*/ 	.word	0x00000000


	//----- nvinfo : EIATTR_REGCOUNT
	.align		4
.L_15:
        /*0060*/ 	.byte	0x04, 0x2f
        /*0062*/ 	.short	(.L_17 - .L_16)
	.align		4
.L_16:
        /*0064*/ 	.word	index@(_Z10transpose5PKfPf)
        /*0068*/ 	.word	0x0000000e


	//----- nvinfo : EIATTR_FRAME_SIZE
	.align		4
.L_17:
        /*006c*/ 	.byte	0x04, 0x11
        /*006e*/ 	.short	(.L_19 - .L_18)
	.align		4
.L_18:
        /*0070*/ 	.word	index@(_Z10transpose5PKfPf)
        /*0074*/ 	.word	0x00000000


	//----- nvinfo : EIATTR_MIN_STACK_SIZE
	.align		4
.L_19:
        /*0078*/ 	.byte	0x04, 0x12
        /*007a*/ 	.short	(.L_21 - .L_20)
	.align		4
.L_20:
        /*007c*/ 	.word	index@(_Z10transpose5PKfPf)
        /*0080*/ 	.word	0x00000000


	//----- nvinfo : EIATTR_MIN_STACK_SIZE
	.align		4
.L_21:
        /*0084*/ 	.byte	0x04, 0x12
        /*0086*/ 	.short	(.L_23 - .L_22)
	.align		4
.L_22:
        /*0088*/ 	.word	index@(_Z10transpose4PKfPf)
        /*008c*/ 	.word	0x00000000


	//----- nvinfo : EIATTR_MIN_STACK_SIZE
	.align		4
.L_23:
        /*0090*/ 	.byte	0x04, 0x12
        /*0092*/ 	.short	(.L_25 - .L_24)
	.align		4
.L_24:
        /*0094*/ 	.word	index@(_Z10transpose3PKfPf)
        /*0098*/ 	.word	0x00000000


	//----- nvinfo : EIATTR_MIN_STACK_SIZE
	.align		4
.L_25:
        /*009c*/ 	.byte	0x04, 0x12
        /*009e*/ 	.short	(.L_27 - .L_26)
	.align		4
.L_26:
        /*00a0*/ 	.word	index@(_Z10transpose2PKfPf)
        /*00a4*/ 	.word	0x00000000


	//----- nvinfo : EIATTR_MIN_STACK_SIZE
	.align		4
.L_27:
        /*00a8*/ 	.byte	0x04, 0x12
        /*00aa*/ 	.short	(.L_29 - .L_28)
	.align		4
.L_28:
        /*00ac*/ 	.word	index@(_Z10transpose1PKfPf)
        /*00b0*/ 	.word	0x00000000
.L_29:


//--------------------- .nv.compat                --------------------------
	.section	.nv.compat,"",@"SHT_CUDA_COMPAT_INFO"
	.align	4
        /*0000*/ 	.byte	0x02, 0x09, 0x00, 0x00, 0x02, 0x02, 0x01, 0x00, 0x02, 0x05, 0x05, 0x00, 0x03, 0x07, 0x01, 0x01
        /*0010*/ 	.byte	0x02, 0x03, 0x00, 0x00, 0x02, 0x06, 0x01, 0x00, 0x04, 0x0b, 0x08, 0x00, 0x09, 0x00, 0x00, 0x00
        /*0020*/ 	.byte	0x00, 0x00, 0x00, 0x00


//--------------------- .nv.info._Z10transpose5PKfPf --------------------------
	.section	.nv.info._Z10transpose5PKfPf,"",@"SHT_CUDA_INFO"
	.sectionflags	@""
	.align	4


	//----- nvinfo : EIATTR_CUDA_API_VERSION
	.align		4
        /*0000*/ 	.byte	0x04, 0x37
        /*0002*/ 	.short	(.L_31 - .L_30)
.L_30:
        /*0004*/ 	.word	0x00000082


	//----- nvinfo : EIATTR_KPARAM_INFO
	.align		4
.L_31:
        /*0008*/ 	.byte	0x04, 0x17
        /*000a*/ 	.short	(.L_33 - .L_32)
.L_32:
        /*000c*/ 	.word	0x00000000
        /*0010*/ 	.short	0x0001
        /*0012*/ 	.short	0x0008
        /*0014*/ 	.byte	0x00, 0xf5, 0x21, 0x00


	//----- nvinfo : EIATTR_KPARAM_INFO
	.align		4
.L_33:
        /*0018*/ 	.byte	0x04, 0x17
        /*001a*/ 	.short	(.L_35 - .L_34)
.L_34:
        /*001c*/ 	.word	0x00000000
        /*0020*/ 	.short	0x0000
        /*0022*/ 	.short	0x0000
        /*0024*/ 	.byte	0x00, 0xf5, 0x21, 0x00


	//----- nvinfo : EIATTR_SPARSE_MMA_MASK
	.align		4
.L_35:
        /*0028*/ 	.byte	0x03, 0x50
        /*002a*/ 	.short	0x0000


	//----- nvinfo : EIATTR_MAXREG_COUNT
	.align		4
        /*002c*/ 	.byte	0x03, 0x1b
        /*002e*/ 	.short	0x00ff


	//----- nvinfo : EIATTR_NUM_BARRIERS
	.align		4
        /*0030*/ 	.byte	0x02, 0x4c
        /*0032*/ 	.byte	0x01
	.zero		1


	//----- nvinfo : EIATTR_MERCURY_ISA_VERSION
	.align		4
        /*0034*/ 	.byte	0x03, 0x5f
        /*0036*/ 	.short	0x0101


	//----- nvinfo : EIATTR_VRC_CTA_INIT_COUNT
	.align		4
        /*0038*/ 	.byte	0x02, 0x4a
	.zero		1
	.zero		1


	//----- nvinfo : EIATTR_EXIT_INSTR_OFFSETS
	.align		4
        /*003c*/ 	.byte	0x04, 0x1c
        /*003e*/ 	.short	(.L_37 - .L_36)


	//   ....[0]....
.L_36:
        /*0040*/ 	.word	0x00000190


	//   ....[1]....
        /*0044*/ 	.word	0x00000240


	//----- nvinfo : EIATTR_CRS_STACK_SIZE
	.align		4
.L_37:
        /*0048*/ 	.byte	0x04, 0x1e
        /*004a*/ 	.short	(.L_39 - .L_38)
.L_38:
        /*004c*/ 	.word	0x00000000


	//----- nvinfo : EIATTR_CBANK_PARAM_SIZE
	.align		4
.L_39:
        /*0050*/ 	.byte	0x03, 0x19
        /*0052*/ 	.short	0x0010


	//----- nvinfo : EIATTR_PARAM_CBANK
	.align		4
        /*0054*/ 	.byte	0x04, 0x0a
        /*0056*/ 	.short	(.L_41 - .L_40)
	.align		4
.L_40:
        /*0058*/ 	.word	index@(.nv.constant0._Z10transpose5PKfPf)
        /*005c*/ 	.short	0x0380
        /*005e*/ 	.short	0x0010


	//----- nvinfo : EIATTR_SW_WAR
	.align		4
.L_41:
        /*0060*/ 	.byte	0x04, 0x36
        /*0062*/ 	.short	(.L_43 - .L_42)
.L_42:
        /*0064*/ 	.word	0x00000008
.L_43:


//--------------------- .nv.info._Z10transpose4PKfPf --------------------------
	.section	.nv.info._Z10transpose4PKfPf,"",@"SHT_CUDA_INFO"
	.sectionflags	@""
	.align	4


	//----- nvinfo : EIATTR_CUDA_API_VERSION
	.align		4
        /*0000*/ 	.byte	0x04, 0x37
        /*0002*/ 	.short	(.L_45 - .L_44)
.L_44:
        /*0004*/ 	.word	0x00000082


	//----- nvinfo : EIATTR_KPARAM_INFO
	.align		4
.L_45:
        /*0008*/ 	.byte	0x04, 0x17
        /*000a*/ 	.short	(.L_47 - .L_46)
.L_46:
        /*000c*/ 	.word	0x00000000
        /*0010*/ 	.short	0x0001
        /*0012*/ 	.short	0x0008
        /*0014*/ 	.byte	0x00, 0xf5, 0x21, 0x00


	//----- nvinfo : EIATTR_KPARAM_INFO
	.align		4
.L_47:
        /*0018*/ 	.byte	0x04, 0x17
        /*001a*/ 	.short	(.L_49 - .L_48)
.L_48:
        /*001c*/ 	.word	0x00000000
        /*0020*/ 	.short	0x0000
        /*0022*/ 	.short	0x0000
        /*0024*/ 	.byte	0x00, 0xf5, 0x21, 0x00


	//----- nvinfo : EIATTR_SPARSE_MMA_MASK
	.align		4
.L_49:
        /*0028*/ 	.byte	0x03, 0x50
        /*002a*/ 	.short	0x0000


	//----- nvinfo : EIATTR_MAXREG_COUNT
	.align		4
        /*002c*/ 	.byte	0x03, 0x1b
        /*002e*/ 	.short	0x00ff


	//----- nvinfo : EIATTR_NUM_BARRIERS
	.align		4
        /*0030*/ 	.byte	0x02, 0x4c
        /*0032*/ 	.byte	0x01
	.zero		1


	//----- nvinfo : EIATTR_MERCURY_ISA_VERSION
	.align		4
        /*0034*/ 	.byte	0x03, 0x5f
        /*0036*/ 	.short	0x0101


	//----- nvinfo : EIATTR_VRC_CTA_INIT_COUNT
	.align		4
        /*0038*/ 	.byte	0x02, 0x4a
	.zero		1
	.zero		1


	//----- nvinfo : EIATTR_EXIT_INSTR_OFFSETS
	.align		4
        /*003c*/ 	.byte	0x04, 0x1c
        /*003e*/ 	.short	(.L_51 - .L_50)


	//   ....[0]....
.L_50:
        /*0040*/ 	.word	0x00000190


	//   ....[1]....
        /*0044*/ 	.word	0x00000240


	//----- nvinfo : EIATTR_CRS_STACK_SIZE
	.align		4
.L_51:
        /*0048*/ 	.byte	0x04, 0x1e
        /*004a*/ 	.short	(.L_53 - .L_52)
.L_52:
        /*004c*/ 	.word	0x00000000


	//----- nvinfo : EIATTR_CBANK_PARAM_SIZE
	.align		4
.L_53:
        /*0050*/ 	.byte	0x03, 0x19
        /*0052*/ 	.short	0x0010


	//----- nvinfo : EIATTR_PARAM_CBANK
	.align		4
        /*0054*/ 	.byte	0x04, 0x0a
        /*0056*/ 	.short	(.L_55 - .L_54)
	.align		4
.L_54:
        /*0058*/ 	.word	index@(.nv.constant0._Z10transpose4PKfPf)
        /*005c*/ 	.short	0x0380
        /*005e*/ 	.short	0x0010


	//----- nvinfo : EIATTR_SW_WAR
	.align		4
.L_55:
        /*0060*/ 	.byte	0x04, 0x36
        /*0062*/ 	.short	(.L_57 - .L_56)
.L_56:
        /*0064*/ 	.word	0x00000008
.L_57:


//--------------------- .nv.info._Z10transpose3PKfPf --------------------------
	.section	.nv.info._Z10transpose3PKfPf,"",@"SHT_CUDA_INFO"
	.sectionflags	@""
	.align	4


	//----- nvinfo : EIATTR_CUDA_API_VERSION
	.align		4
        /*0000*/ 	.byte	0x04, 0x37
        /*0002*/ 	.short	(.L_59 - .L_58)
.L_58:
        /*0004*/ 	.word	0x00000082


	//----- nvinfo : EIATTR_KPARAM_INFO
	.align		4
.L_59:
        /*0008*/ 	.byte	0x04, 0x17
        /*000a*/ 	.short	(.L_61 - .L_60)
.L_60:
        /*000c*/ 	.word	0x00000000
        /*0010*/ 	.short	0x0001
        /*0012*/ 	.short	0x0008
        /*0014*/ 	.byte	0x00, 0xf5, 0x21, 0x00


	//----- nvinfo : EIATTR_KPARAM_INFO
	.align		4
.L_61:
        /*0018*/ 	.byte	0x04, 0x17
        /*001a*/ 	.short	(.L_63 - .L_62)
.L_62:
        /*001c*/ 	.word	0x00000000
        /*0020*/ 	.short	0x0000
        /*0022*/ 	.short	0x0000
        /*0024*/ 	.byte	0x00, 0xf5, 0x21, 0x00


	//----- nvinfo : EIATTR_SPARSE_MMA_MASK
	.align		4
.L_63:
        /*0028*/ 	.byte	0x03, 0x50
        /*002a*/ 	.short	0x0000


	//----- nvinfo : EIATTR_MAXREG_COUNT
	.align		4
        /*002c*/ 	.byte	0x03, 0x1b
        /*002e*/ 	.short	0x00ff


	//----- nvinfo : EIATTR_MERCURY_ISA_VERSION
	.align		4
        /*0030*/ 	.byte	0x03, 0x5f
        /*0032*/ 	.short	0x0101


	//----- nvinfo : EIATTR_VRC_CTA_INIT_COUNT
	.align		4
        /*0034*/ 	.byte	0x02, 0x4a
	.zero		1
	.zero		1


	//----- nvinfo : EIATTR_EXIT_INSTR_OFFSETS
	.align		4
        /*0038*/ 	.byte	0x04, 0x1c
        /*003a*/ 	.short	(.L_65 - .L_64)


	//   ....[0]....
.L_64:
        /*003c*/ 	.word	0x000000b0


	//   ....[1]....
        /*0040*/ 	.word	0x00000150


	//----- nvinfo : EIATTR_CBANK_PARAM_SIZE
	.align		4
.L_65:
        /*0044*/ 	.byte	0x03, 0x19
        /*0046*/ 	.short	0x0010


	//----- nvinfo : EIATTR_PARAM_CBANK
	.align		4
        /*0048*/ 	.byte	0x04, 0x0a
        /*004a*/ 	.short	(.L_67 - .L_66)
	.align		4
.L_66:
        /*004c*/ 	.word	index@(.nv.constant0._Z10transpose3PKfPf)
        /*0050*/ 	.short	0x0380
        /*0052*/ 	.short	0x0010


	//----- nvinfo : EIATTR_SW_WAR
	.align		4
.L_67:
        /*0054*/ 	.byte	0x04, 0x36
        /*0056*/ 	.short	(.L_69 - .L_68)
.L_68:
        /*0058*/ 	.word	0x00000008
.L_69:


//--------------------- .nv.info._Z10transpose2PKfPf --------------------------
	.section	.nv.info._Z10transpose2PKfPf,"",@"SHT_CUDA_INFO"
	.sectionflags	@""
	.align	4


	//----- nvinfo : EIATTR_CUDA_API_VERSION
	.align		4
        /*0000*/ 	.byte	0x04, 0x37
        /*0002*/ 	.short	(.L_71 - .L_70)
.L_70:
        /*0004*/ 	.word	0x00000082


	//----- nvinfo : EIATTR_KPARAM_INFO
	.align		4
.L_71:
        /*0008*/ 	.byte	0x04, 0x17
        /*000a*/ 	.short	(.L_73 - .L_72)
.L_72:
        /*000c*/ 	.word	0x00000000
        /*0010*/ 	.short	0x0001
        /*0012*/ 	.short	0x0008
        /*0014*/ 	.byte	0x00, 0xf5, 0x21, 0x00


	//----- nvinfo : EIATTR_KPARAM_INFO
	.align		4
.L_73:
        /*0018*/ 	.byte	0x04, 0x17
        /*001a*/ 	.short	(.L_75 - .L_74)
.L_74:
        /*001c*/ 	.word	0x00000000
        /*0020*/ 	.short	0x0000
        /*0022*/ 	.short	0x0000
        /*0024*/ 	.byte	0x00, 0xf5, 0x21, 0x00


	//----- nvinfo : EIATTR_SPARSE_MMA_MASK
	.align		4
.L_75:
        /*0028*/ 	.byte	0x03, 0x50
        /*002a*/ 	.short	0x0000


	//----- nvinfo : EIATTR_MAXREG_COUNT
	.align		4
        /*002c*/ 	.byte	0x03, 0x1b
        /*002e*/ 	.short	0x00ff


	//----- nvinfo : EIATTR_MERCURY_ISA_VERSION
	.align		4
        /*0030*/ 	.byte	0x03, 0x5f
        /*0032*/ 	.short	0x0101


	//----- nvinfo : EIATTR_VRC_CTA_INIT_COUNT
	.align		4
        /*0034*/ 	.byte	0x02, 0x4a
	.zero		1
	.zero		1


	//----- nvinfo : EIATTR_EXIT_INSTR_OFFSETS
	.align		4
        /*0038*/ 	.byte	0x04, 0x1c
        /*003a*/ 	.short	(.L_77 - .L_76)


	//   ....[0]....
.L_76:
        /*003c*/ 	.word	0x000000b0


	//   ....[1]....
        /*0040*/ 	.word	0x00000150


	//----- nvinfo : EIATTR_CBANK_PARAM_SIZE
	.align		4
.L_77:
        /*0044*/ 	.byte	0x03, 0x19
        /*0046*/ 	.short	0x0010


	//----- nvinfo : EIATTR_PARAM_CBANK
	.align		4
        /*0048*/ 	.byte	0x04, 0x0a
        /*004a*/ 	.short	(.L_79 - .L_78)
	.align		4
.L_78:
        /*004c*/ 	.word	index@(.nv.constant0._Z10transpose2PKfPf)
        /*0050*/ 	.short	0x0380
        /*0052*/ 	.short	0x0010


	//----- nvinfo : EIATTR_SW_WAR
	.align		4
.L_79:
        /*0054*/ 	.byte	0x04, 0x36
        /*0056*/ 	.short	(.L_81 - .L_80)
.L_80:
        /*0058*/ 	.word	0x00000008
.L_81:


//--------------------- .nv.info._Z10transpose1PKfPf --------------------------
	.section	.nv.info._Z10transpose1PKfPf,"",@"SHT_CUDA_INFO"
	.sectionflags	@""
	.align	4


	//----- nvinfo : EIATTR_CUDA_API_VERSION
	.align		4
        /*0000*/ 	.byte	0x04, 0x37
        /*0002*/ 	.short	(.L_83 - .L_82)
.L_82:
        /*0004*/ 	.word	0x00000082


	//----- nvinfo : EIATTR_KPARAM_INFO
	.align		4
.L_83:
        /*0008*/ 	.byte	0x04, 0x17
        /*000a*/ 	.short	(.L_85 - .L_84)
.L_84:
        /*000c*/ 	.word	0x00000000
        /*0010*/ 	.short	0x0001
        /*0012*/ 	.short	0x0008
        /*0014*/ 	.byte	0x00, 0xf5, 0x21, 0x00


	//----- nvinfo : EIATTR_KPARAM_INFO
	.align		4
.L_85:
        /*0018*/ 	.byte	0x04, 0x17
        /*001a*/ 	.short	(.L_87 - .L_86)
.L_86:
        /*001c*/ 	.word	0x00000000
        /*0020*/ 	.short	0x0000
        /*0022*/ 	.short	0x0000
        /*0024*/ 	.byte	0x00, 0xf5, 0x21, 0x00


	//----- nvinfo : EIATTR_SPARSE_MMA_MASK
	.align		4
.L_87:
        /*0028*/ 	.byte	0x03, 0x50
        /*002a*/ 	.short	0x0000


	//----- nvinfo : EIATTR_MAXREG_COUNT
	.align		4
        /*002c*/ 	.byte	0x03, 0x1b
        /*002e*/ 	.short	0x00ff


	//----- nvinfo : EIATTR_MERCURY_ISA_VERSION
	.align		4
        /*0030*/ 	.byte	0x03, 0x5f
        /*0032*/ 	.short	0x0101


	//----- nvinfo : EIATTR_VRC_CTA_INIT_COUNT
	.align		4
        /*0034*/ 	.byte	0x02, 0x4a
	.zero		1
	.zero		1


	//----- nvinfo : EIATTR_EXIT_INSTR_OFFSETS
	.align		4
        /*0038*/ 	.byte	0x04, 0x1c
        /*003a*/ 	.short	(.L_89 - .L_88)


	//   ....[0]....
.L_88:
        /*003c*/ 	.word	0x000000b0


	//   ....[1]....
        /*0040*/ 	.word	0x00000150


	//----- nvinfo : EIATTR_CBANK_PARAM_SIZE
	.align		4
.L_89:
        /*0044*/ 	.byte	0x03, 0x19
        /*0046*/ 	.short	0x0010


	//----- nvinfo : EIATTR_PARAM_CBANK
	.align		4
        /*0048*/ 	.byte	0x04, 0x0a
        /*004a*/ 	.short	(.L_91 - .L_90)
	.align		4
.L_90:
        /*004c*/ 	.word	index@(.nv.constant0._Z10transpose1PKfPf)
        /*0050*/ 	.short	0x0380
        /*0052*/ 	.short	0x0010


	//----- nvinfo : EIATTR_SW_WAR
	.align		4
.L_91:
        /*0054*/ 	.byte	0x04, 0x36
        /*0056*/ 	.short	(.L_93 - .L_92)
.L_92:
        /*0058*/ 	.word	0x00000008
.L_93:


//--------------------- .nv.callgraph             --------------------------
	.section	.nv.callgraph,"",@"SHT_CUDA_CALLGRAPH"
	.align	4
	.sectionentsize	8
	.align		4
        /*0000*/ 	.word	0x00000000
	.align		4
        /*0004*/ 	.word	0xffffffff
	.align		4
        /*0008*/ 	.word	0x00000000
	.align		4
        /*000c*/ 	.word	0xfffffffe
	.align		4
        /*0010*/ 	.word	0x00000000
	.align		4
        /*0014*/ 	.word	0xfffffffd
	.align		4
        /*0018*/ 	.word	0x00000000
	.align		4
        /*001c*/ 	.word	0xfffffffc


//--------------------- .text._Z10transpose5PKfPf --------------------------
	.section	.text._Z10transpose5PKfPf,"ax",@progbits
	.align	128
        .global         _Z10transpose5PKfPf
        .type           _Z10transpose5PKfPf,@function
        .size           _Z10transpose5PKfPf,(.L_x_9 - _Z10transpose5PKfPf)
        .other          _Z10transpose5PKfPf,@"STO_CUDA_ENTRY STV_DEFAULT"
_Z10transpose5PKfPf:
.text._Z10transpose5PKfPf:
[----:B------:R-:W-:Y:S01]  /*0000*/  LDC R1, c[0x0][0x37c] ;  /* 0x0000df00ff017b82 */ /* 0x000fe20000000800 */
[----:B------:R-:W0:Y:S01]  /*0010*/  S2R R0, SR_CTAID.X ;  /* 0x0000000000007919 */ /* 0x000e220000002500 */
[----:B------:R-:W1:Y:S01]  /*0020*/  LDCU.64 UR4, c[0x0][0x358] ;  /* 0x00006b00ff0477ac */ /* 0x000e620008000a00 */
[----:B------:R-:W-:Y:S01]  /*0030*/  BSSY.RECONVERGENT B0, `(.L_x_0) ;  /* 0x0000014000007945 */ /* 0x000fe20003800200 */
[----:B------:R-:W0:Y:S01]  /*0040*/  S2R R9, SR_TID.X ;  /* 0x0000000000097919 */ /* 0x000e220000002100 */
[----:B------:R-:W2:Y:S01]  /*0050*/  S2R R5, SR_CTAID.Y ;  /* 0x0000000000057919 */ /* 0x000ea20000002600 */
[----:B------:R-:W2:Y:S01]  /*0060*/  S2R R11, SR_TID.Y ;  /* 0x00000000000b7919 */ /* 0x000ea20000002200 */
[----:B0-----:R-:W-:Y:S02]  /*0070*/  IMAD R0, R0, 0x20, R9 ;  /* 0x0000002000007824 */ /* 0x001fe400078e0209 */
[----:B--2---:R-:W-:-:S05]  /*0080*/  IMAD R5, R5, 0x20, R11 ;  /* 0x0000002005057824 */ /* 0x004fca00078e020b */
[----:B------:R-:W-:-:S04]  /*0090*/  VIMNMX.U32 R2, PT, PT, R0, R5, !PT ;  /* 0x0000000500027248 */ /* 0x000fc80007fe0000 */
[C---:B------:R-:W-:Y:S02]  /*00a0*/  ISETP.GT.U32.AND P0, PT, R2.reuse, 0x270f, PT ;  /* 0x0000270f0200780c */ /* 0x040fe40003f04070 */
[----:B------:R-:W-:-:S11]  /*00b0*/  ISETP.GE.U32.AND P1, PT, R2, 0x2710, PT ;  /* 0x000027100200780c */ /* 0x000fd60003f26070 */
[----:B-1----:R-:W-:Y:S05]  /*00c0*/  @P0 BRA `(.L_x_1) ;  /* 0x0000000000280947 */ /* 0x002fea0003800000 */
[----:B------:R-:W0:Y:S01]  /*00d0*/  LDC.64 R2, c[0x0][0x380] ;  /* 0x0000e000ff027b82 */ /* 0x000e220000000a00 */
[----:B------:R-:W-:-:S04]  /*00e0*/  IMAD R7, R5, 0x2710, R0 ;  /* 0x0000271005077824 */ /* 0x000fc800078e0200 */
[----:B0-----:R-:W-:-:S06]  /*00f0*/  IMAD.WIDE.U32 R2, R7, 0x4, R2 ;  /* 0x0000000407027825 */ /* 0x001fcc00078e0002 */
[----:B------:R-:W2:Y:S01]  /*0100*/  LDG.E R2, desc[UR4][R2.64] ;  /* 0x0000000402027981 */ /* 0x000ea2000c1e1900 */
[----:B------:R-:W-:Y:S01]  /*0110*/  MOV R4, 0x400 ;  /* 0x0000040000047802 */ /* 0x000fe20000000f00 */
[----:B------:R-:W0:Y:S03]  /*0120*/  S2R R7, SR_CgaCtaId ;  /* 0x0000000000077919 */ /* 0x000e260000008800 */
[----:B0-----:R-:W-:-:S05]  /*0130*/  LEA R4, R7, R4, 0x18 ;  /* 0x0000000407047211 */ /* 0x001fca00078ec0ff */
[----:B------:R-:W-:-:S05]  /*0140*/  IMAD R4, R11, 0x84, R4 ;  /* 0x000000840b047824 */ /* 0x000fca00078e0204 */
[----:B------:R-:W-:-:S05]  /*0150*/  LEA R7, R9, R4, 0x2 ;  /* 0x0000000409077211 */ /* 0x000fca00078e10ff */
[----:B--2---:R0:W-:Y:S02]  /*0160*/  STS [R7], R2 ;  /* 0x0000000207007388 */ /* 0x0041e40000000800 */
.L_x_1:
[----:B------:R-:W-:Y:S05]  /*0170*/  BSYNC.RECONVERGENT B0 ;  /* 0x0000000000007941 */ /* 0x000fea0003800200 */
.L_x_0:
[----:B------:R-:W-:Y:S06]  /*0180*/  BAR.SYNC.DEFER_BLOCKING 0x0 ;  /* 0x0000000000007b1d */ /* 0x000fec0000010000 */
[----:B------:R-:W-:Y:S05]  /*0190*/  @P1 EXIT ;  /* 0x000000000000194d */ /* 0x000fea0003800000 */
[----:B------:R-:W1:Y:S01]  /*01a0*/  S2R R3, SR_CgaCtaId ;  /* 0x0000000000037919 */ /* 0x000e620000008800 */
[----:B0-----:R-:W-:Y:S01]  /*01b0*/  MOV R2, 0x400 ;  /* 0x0000040000027802 */ /* 0x001fe20000000f00 */
[----:B------:R-:W-:-:S03]  /*01c0*/  IMAD R5, R0, 0x2710, R5 ;  /* 0x0000271000057824 */ /* 0x000fc600078e0205 */
[----:B-1----:R-:W-:-:S05]  /*01d0*/  LEA R2, R3, R2, 0x18 ;  /* 0x0000000203027211 */ /* 0x002fca00078ec0ff */
[----:B------:R-:W-:-:S05]  /*01e0*/  IMAD R2, R9, 0x84, R2 ;  /* 0x0000008409027824 */ /* 0x000fca00078e0202 */
[----:B------:R-:W-:Y:S02]  /*01f0*/  LEA R4, R11, R2, 0x2 ;  /* 0x000000020b047211 */ /* 0x000fe400078e10ff */
[----:B------:R-:W0:Y:S03]  /*0200*/  LDC.64 R2, c[0x0][0x388] ;  /* 0x0000e200ff027b82 */ /* 0x000e260000000a00 */
[----:B------:R-:W1:Y:S01]  /*0210*/  LDS R7, [R4] ;  /* 0x0000000004077984 */ /* 0x000e620000000800 */
[----:B0-----:R-:W-:-:S05]  /*0220*/  IMAD.WIDE.U32 R2, R5, 0x4, R2 ;  /* 0x0000000405027825 */ /* 0x001fca00078e0002 */
[----:B-1----:R-:W-:Y:S01]  /*0230*/  STG.E desc[UR4][R2.64], R7 ;  /* 0x0000000702007986 */ /* 0x002fe2000c101904 */
[----:B------:R-:W-:Y:S05]  /*0240*/  EXIT ;  /* 0x000000000000794d */ /* 0x000fea0003800000 */
.L_x_2:
[----:B------:R-:W-:-:S00]  /*0250*/  BRA `(.L_x_2) ;  /* 0xfffffffc00fc7947 */ /* 0x000fc0000383ffff */
[----:B------:R-:W-:-:S00]  /*0260*/  NOP ;  /* 0x0000000000007918 */ /* 0x000fc00000000000 */
        /* <DEDUP_REMOVED lines=9> */
.L_x_9:


//--------------------- .text._Z10transpose4PKfPf --------------------------
	.section	.text._Z10transpose4PKfPf,"ax",@progbits
	.align	128
        .global         _Z10transpose4PKfPf
        .type           _Z10transpose4PKfPf,@function
        .size           _Z10transpose4PKfPf,(.L_x_10 - _Z10transpose4PKfPf)
        .other          _Z10transpose4PKfPf,@"STO_CUDA_ENTRY STV_DEFAULT"
_Z10transpose4PKfPf:
.text._Z10transpose4PKfPf:
        /* <DEDUP_REMOVED lines=17> */
[----:B------:R-:W0:Y:S01]  /*0110*/  S2UR UR5, SR_CgaCtaId ;  /* 0x00000000000579c3 */ /* 0x000e220000008800 */
[----:B------:R-:W-:Y:S02]  /*0120*/  UMOV UR4, 0x400 ;  /* 0x0000040000047882 */ /* 0x000fe40000000000 */
[----:B0-----:R-:W-:-:S06]  /*0130*/  ULEA UR4, UR5, UR4, 0x18 ;  /* 0x0000000405047291 */ /* 0x001fcc000f8ec0ff */
[----:B------:R-:W-:-:S04]  /*0140*/  LEA R4, R6, UR4, 0x7 ;  /* 0x0000000406047c11 */ /* 0x000fc8000f8e38ff */
[----:B------:R-:W-:-:S05]  /*0150*/  LEA R7, R9, R4, 0x2 ;  /* 0x0000000409077211 */ /* 0x000fca00078e10ff */
[----:B--2---:R0:W-:Y:S02]  /*0160*/  STS [R7], R2 ;  /* 0x0000000207007388 */ /* 0x0041e40000000800 */
.L_x_4:
[----:B------:R-:W-:Y:S05]  /*0170*/  BSYNC.RECONVERGENT B0 ;  /* 0x0000000000007941 */ /* 0x000fea0003800200 */
.L_x_3:
[----:B------:R-:W-:Y:S06]  /*0180*/  BAR.SYNC.DEFER_BLOCKING 0x0 ;  /* 0x0000000000007b1d */ /* 0x000fec0000010000 */
[----:B------:R-:W-:Y:S05]  /*0190*/  @P1 EXIT ;  /* 0x000000000000194d */ /* 0x000fea0003800000 */
[----:B------:R-:W1:Y:S01]  /*01a0*/  S2UR UR5, SR_CgaCtaId ;  /* 0x00000000000579c3 */ /* 0x000e620000008800 */
[----:B------:R-:W-:Y:S01]  /*01b0*/  UMOV UR4, 0x400 ;  /* 0x0000040000047882 */ /* 0x000fe20000000000 */
[----:B------:R-:W-:Y:S01]  /*01c0*/  IMAD R5, R0, 0x2710, R5 ;  /* 0x0000271000057824 */ /* 0x000fe200078e0205 */
[----:B-1----:R-:W-:-:S06]  /*01d0*/  ULEA UR4, UR5, UR4, 0x18 ;  /* 0x0000000405047291 */ /* 0x002fcc000f8ec0ff */
[----:B0-----:R-:W-:-:S04]  /*01e0*/  LEA R2, R9, UR4, 0x7 ;  /* 0x0000000409027c11 */ /* 0x001fc8000f8e38ff */
[----:B------:R-:W-:Y:S02]  /*01f0*/  LEA R4, R6, R2, 0x2 ;  /* 0x0000000206047211 */ /* 0x000fe400078e10ff */
[----:B------:R-:W0:Y:S03]  /*0200*/  LDC.64 R2, c[0x0][0x388] ;  /* 0x0000e200ff027b82 */ /* 0x000e260000000a00 */
[----:B------:R-:W1:Y:S01]  /*0210*/  LDS R7, [R4] ;  /* 0x0000000004077984 */ /* 0x000e620000000800 */
[----:B0-----:R-:W-:-:S05]  /*0220*/  IMAD.WIDE.U32 R2, R5, 0x4, R2 ;  /* 0x0000000405027825 */ /* 0x001fca00078e0002 */
[----:B-1----:R-:W-:Y:S01]  /*0230*/  STG.E desc[UR6][R2.64], R7 ;  /* 0x0000000702007986 */ /* 0x002fe2000c101906 */
[----:B------:R-:W-:Y:S05]  /*0240*/  EXIT ;  /* 0x000000000000794d */ /* 0x000fea0003800000 */
.L_x_5:
        /* <DEDUP_REMOVED lines=11> */
.L_x_10:


//--------------------- .text._Z10transpose3PKfPf --------------------------
	.section	.text._Z10transpose3PKfPf,"ax",@progbits
	.align	128
        .global         _Z10transpose3PKfPf
        .type           _Z10transpose3PKfPf,@function
        .size           _Z10transpose3PKfPf,(.L_x_11 - _Z10transpose3PKfPf)
        .other          _Z10transpose3PKfPf,@"STO_CUDA_ENTRY STV_DEFAULT"
_Z10transpose3PKfPf:
.text._Z10transpose3PKfPf:
[----:B------:R-:W-:Y:S01]  /*0000*/  LDC R1, c[0x0][0x37c] ;  /* 0x0000df00ff017b82 */ /* 0x000fe20000000800 */
[----:B------:R-:W0:Y:S07]  /*0010*/  S2R R0, SR_TID.X ;  /* 0x0000000000007919 */ /* 0x000e2e0000002100 */
[----:B------:R-:W0:Y:S01]  /*0020*/  LDC R3, c[0x0][0x360] ;  /* 0x0000d800ff037b82 */ /* 0x000e220000000800 */
[----:B------:R-:W1:Y:S07]  /*0030*/  S2R R7, SR_TID.Y ;  /* 0x0000000000077919 */ /* 0x000e6e0000002200 */
[----:B------:R-:W0:Y:S08]  /*0040*/  S2UR UR4, SR_CTAID.X ;  /* 0x00000000000479c3 */ /* 0x000e300000002500 */
[----:B------:R-:W1:Y:S08]  /*0050*/  S2UR UR5, SR_CTAID.Y ;  /* 0x00000000000579c3 */ /* 0x000e700000002600 */
[----:B------:R-:W1:Y:S01]  /*0060*/  LDC R2, c[0x0][0x364] ;  /* 0x0000d900ff027b82 */ /* 0x000e620000000800 */
[----:B0-----:R-:W-:-:S02]  /*0070*/  IMAD R0, R3, UR4, R0 ;  /* 0x0000000403007c24 */ /* 0x001fc4000f8e0200 */
[----:B-1----:R-:W-:-:S05]  /*0080*/  IMAD R7, R2, UR5, R7 ;  /* 0x0000000502077c24 */ /* 0x002fca000f8e0207 */
[----:B------:R-:W-:-:S04]  /*0090*/  VIMNMX.U32 R2, PT, PT, R0, R7, !PT ;  /* 0x0000000700027248 */ /* 0x000fc80007fe0000 */
[----:B------:R-:W-:-:S13]  /*00a0*/  ISETP.GT.U32.AND P0, PT, R2, 0x270f, PT ;  /* 0x0000270f0200780c */ /* 0x000fda0003f04070 */
[----:B------:R-:W-:Y:S05]  /*00b0*/  @P0 EXIT ;  /* 0x000000000000094d */ /* 0x000fea0003800000 */
[----:B------:R-:W0:Y:S01]  /*00c0*/  LDC.64 R2, c[0x0][0x380] ;  /* 0x0000e000ff027b82 */ /* 0x000e220000000a00 */
[----:B------:R-:W1:Y:S01]  /*00d0*/  LDCU.64 UR4, c[0x0][0x358] ;  /* 0x00006b00ff0477ac */ /* 0x000e620008000a00 */
[----:B------:R-:W-:-:S04]  /*00e0*/  IMAD R5, R0, 0x2710, R7 ;  /* 0x0000271000057824 */ /* 0x000fc800078e0207 */
[----:B0-----:R-:W-:Y:S02]  /*00f0*/  IMAD.WIDE.U32 R2, R5, 0x4, R2 ;  /* 0x0000000405027825 */ /* 0x001fe400078e0002 */
[----:B------:R-:W0:Y:S04]  /*0100*/  LDC.64 R4, c[0x0][0x388] ;  /* 0x0000e200ff047b82 */ /* 0x000e280000000a00 */
[----:B-1----:R-:W2:Y:S01]  /*0110*/  LDG.E.CONSTANT R3, desc[UR4][R2.64] ;  /* 0x0000000402037981 */ /* 0x002ea2000c1e9900 */
[----:B------:R-:W-:-:S04]  /*0120*/  IMAD R7, R7, 0x2710, R0 ;  /* 0x0000271007077824 */ /* 0x000fc800078e0200 */
[----:B0-----:R-:W-:-:S05]  /*0130*/  IMAD.WIDE.U32 R4, R7, 0x4, R4 ;  /* 0x0000000407047825 */ /* 0x001fca00078e0004 */
[----:B--2---:R-:W-:Y:S01]  /*0140*/  STG.E desc[UR4][R4.64], R3 ;  /* 0x0000000304007986 */ /* 0x004fe2000c101904 */
[----:B------:R-:W-:Y:S05]  /*0150*/  EXIT ;  /* 0x000000000000794d */ /* 0x000fea0003800000 */
.L_x_6:
        /* <DEDUP_REMOVED lines=10> */
.L_x_11:


//--------------------- .text._Z10transpose2PKfPf --------------------------
	.section	.text._Z10transpose2PKfPf,"ax",@progbits
	.align	128
        .global         _Z10transpose2PKfPf
        .type           _Z10transpose2PKfPf,@function
        .size           _Z10transpose2PKfPf,(.L_x_12 - _Z10transpose2PKfPf)
        .other          _Z10transpose2PKfPf,@"STO_CUDA_ENTRY STV_DEFAULT"
_Z10transpose2PKfPf:
.text._Z10transpose2PKfPf:
        /* <DEDUP_REMOVED lines=17> */
[----:B-1----:R-:W2:Y:S01]  /*0110*/  LDG.E R3, desc[UR4][R2.64] ;  /* 0x0000000402037981 */ /* 0x002ea2000c1e1900 */
[----:B------:R-:W-:-:S04]  /*0120*/  IMAD R7, R7, 0x2710, R0 ;  /* 0x0000271007077824 */ /* 0x000fc800078e0200 */
[----:B0-----:R-:W-:-:S05]  /*0130*/  IMAD.WIDE.U32 R4, R7, 0x4, R4 ;  /* 0x0000000407047825 */ /* 0x001fca00078e0004 */
[----:B--2---:R-:W-:Y:S01]  /*0140*/  STG.E desc[UR4][R4.64], R3 ;  /* 0x0000000304007986 */ /* 0x004fe2000c101904 */
[----:B------:R-:W-:Y:S05]  /*0150*/  EXIT ;  /* 0x000000000000794d */ /* 0x000fea0003800000 */
.L_x_7:
        /* <DEDUP_REMOVED lines=10> */
.L_x_12:


//--------------------- .text._Z10transpose1PKfPf --------------------------
	.section	.text._Z10transpose1PKfPf,"ax",@progbits
	.align	128
        .global         _Z10transpose1PKfPf
        .type           _Z10transpose1PKfPf,@function
        .size           _Z10transpose1PKfPf,(.L_x_13 - _Z10transpose1PKfPf)
        .other          _Z10transpose1PKfPf,@"STO_CUDA_ENTRY STV_DEFAULT"
_Z10transpose1PKfPf:
.text._Z10transpose1PKfPf:
        /* <DEDUP_REMOVED lines=22> */
.L_x_8:
        /* <DEDUP_REMOVED lines=10> */
.L_x_13:


//--------------------- .nv.shared._Z10transpose5PKfPf --------------------------
	.section	.nv.shared._Z10transpose5PKfPf,"aw",@nobits
	.sectionflags	@""
	.align	4
.nv.shared._Z10transpose5PKfPf:
	.zero		5248


//--------------------- .nv.shared.reserved.0     --------------------------
	.section	.nv.shared.reserved.0,"aw",@nobits
	.weak		__nv_reservedSMEM_offset_0_alias
	.size		__nv_reservedSMEM_offset_0_alias, 0, 64
	.other		__nv_reservedSMEM_offset_0_alias,@"STO_CUDA_RESERVED_SHARED STV_DEFAULT"
__nv_reservedSMEM_offset_0_alias:
	.zero		0
	.zero		64


//--------------------- .nv.shared._Z10transpose4PKfPf --------------------------
	.section	.nv.shared._Z10transpose4PKfPf,"aw",@nobits
	.sectionflags	@""
	.align	4
.nv.shared._Z10transpose4PKfPf:
	.zero		5120


//--------------------- .nv.constant0._Z10transpose5PKfPf --------------------------
	.section	.nv.constant0._Z10transpose5PKfPf,"a",@progbits
	.sectionflags	@""
	.align	4
.nv.constant0._Z10transpose5PKfPf:
	.zero		912


//--------------------- .nv.constant0._Z10transpose4PKfPf --------------------------
	.section	.nv.constant0._Z10transpose4PKfPf,"a",@progbits
	.sectionflags	@""
	.align	4
.nv.constant0._Z10transpose4PKfPf:
	.zero		912


//--------------------- .nv.constant0._Z10transpose3PKfPf --------------------------
	.section	.nv.constant0._Z10transpose3PKfPf,"a",@progbits
	.sectionflags	@""
	.align	4
.nv.constant0._Z10transpose3PKfPf:
	.zero		912


//--------------------- .nv.constant0._Z10transpose2PKfPf --------------------------
	.section	.nv.constant0._Z10transpose2PKfPf,"a",@progbits
	.sectionflags	@""
	.align	4
.nv.constant0._Z10transpose2PKfPf:
	.zero		912


//--------------------- .nv.constant0._Z10transpose1PKfPf --------------------------
	.section	.nv.constant0._Z10transpose1PKfPf,"a",@progbits
	.sectionflags	@""
	.align	4
.nv.constant0._Z10transpose1PKfPf:
	.zero		912


//--------------------- SYMBOLS --------------------------

	.type		.nv.reservedSmem.offset0,@object
	.size		.nv.reservedSmem.offset0,0x4
	.type		.nv.reservedSmem.cap,@object
	.size		.nv.reservedSmem.cap,0x4
